	.headerflags	@"EF_CUDA_TEXMODE_UNIFIED EF_CUDA_64BIT_ADDRESS EF_CUDA_ACCELERATORS EF_CUDA_SM90 EF_CUDA_VIRTUAL_SM(EF_CUDA_SM90)"
	.elftype	@"ET_EXEC"


//--------------------- .nv.info                  --------------------------
	.section	.nv.info,"",@"SHT_CUDA_INFO"
	.align	4


	//----- nvinfo : EIATTR_REGCOUNT
	.align		4
        /*0000*/ 	.byte	0x04, 0x2f
        /*0002*/ 	.short	(.L_3 - .L_2)
	.align		4
.L_2:
        /*0004*/ 	.word	index@(triton_poi_fused__native_batch_norm_legit_no_training_18)
        /*0008*/ 	.word	0x00000012


	//----- nvinfo : EIATTR_MIN_STACK_SIZE
	.align		4
.L_3:
        /*000c*/ 	.byte	0x04, 0x12
        /*000e*/ 	.short	(.L_5 - .L_4)
	.align		4
.L_4:
        /*0010*/ 	.word	index@(triton_poi_fused__native_batch_norm_legit_no_training_18)
        /*0014*/ 	.word	0x00000000


	//----- nvinfo : EIATTR_FRAME_SIZE
	.align		4
.L_5:
        /*0018*/ 	.byte	0x04, 0x11
        /*001a*/ 	.short	(.L_7 - .L_6)
	.align		4
.L_6:
        /*001c*/ 	.word	index@(triton_poi_fused__native_batch_norm_legit_no_training_18)
        /*0020*/ 	.word	0x00000000


	//----- nvinfo : EIATTR_MIN_STACK_SIZE
	.align		4
.L_7:
        /*0024*/ 	.byte	0x04, 0x12
        /*0026*/ 	.short	(.L_9 - .L_8)
	.align		4
.L_8:
        /*0028*/ 	.word	index@(triton_poi_fused__native_batch_norm_legit_no_training_18)
        /*002c*/ 	.word	0x00000000
.L_9:


//--------------------- .nv.info.triton_poi_fused__native_batch_norm_legit_no_training_18 --------------------------
	.section	.nv.info.triton_poi_fused__native_batch_norm_legit_no_training_18,"",@"SHT_CUDA_INFO"
	.sectionflags	@""
	.align	4


	//----- nvinfo : EIATTR_CUDA_API_VERSION
	.align		4
        /*0000*/ 	.byte	0x04, 0x37
        /*0002*/ 	.short	(.L_11 - .L_10)
.L_10:
        /*0004*/ 	.word	0x0000007c


	//----- nvinfo : EIATTR_KPARAM_INFO
	.align		4
.L_11:
        /*0008*/ 	.byte	0x04, 0x17
        /*000a*/ 	.short	(.L_13 - .L_12)
.L_12:
        /*000c*/ 	.word	0x00000000
        /*0010*/ 	.short	0x0006
        /*0012*/ 	.short	0x0030
        /*0014*/ 	.byte	0x00, 0xf0, 0x11, 0x00


	//----- nvinfo : EIATTR_KPARAM_INFO
	.align		4
.L_13:
        /*0018*/ 	.byte	0x04, 0x17
        /*001a*/ 	.short	(.L_15 - .L_14)
.L_14:
        /*001c*/ 	.word	0x00000000
        /*0020*/ 	.short	0x0005
        /*0022*/ 	.short	0x0028
        /*0024*/ 	.byte	0x00, 0xf4, 0x21, 0x00


	//----- nvinfo : EIATTR_KPARAM_INFO
	.align		4
.L_15:
        /*0028*/ 	.byte	0x04, 0x17
        /*002a*/ 	.short	(.L_17 - .L_16)
.L_16:
        /*002c*/ 	.word	0x00000000
        /*0030*/ 	.short	0x0004
        /*0032*/ 	.short	0x0020
        /*0034*/ 	.byte	0x00, 0xf4, 0x21, 0x00


	//----- nvinfo : EIATTR_KPARAM_INFO
	.align		4
.L_17:
        /*0038*/ 	.byte	0x04, 0x17
        /*003a*/ 	.short	(.L_19 - .L_18)
.L_18:
        /*003c*/ 	.word	0x00000000
        /*0040*/ 	.short	0x0003
        /*0042*/ 	.short	0x0018
        /*0044*/ 	.byte	0x00, 0xf4, 0x21, 0x00


	//----- nvinfo : EIATTR_KPARAM_INFO
	.align		4
.L_19:
        /*0048*/ 	.byte	0x04, 0x17
        /*004a*/ 	.short	(.L_21 - .L_20)
.L_20:
        /*004c*/ 	.word	0x00000000
        /*0050*/ 	.short	0x0002
        /*0052*/ 	.short	0x0010
        /*0054*/ 	.byte	0x00, 0xf4, 0x21, 0x00


	//----- nvinfo : EIATTR_KPARAM_INFO
	.align		4
.L_21:
        /*0058*/ 	.byte	0x04, 0x17
        /*005a*/ 	.short	(.L_23 - .L_22)
.L_22:
        /*005c*/ 	.word	0x00000000
        /*0060*/ 	.short	0x0001
        /*0062*/ 	.short	0x0008
        /*0064*/ 	.byte	0x00, 0xf4, 0x21, 0x00


	//----- nvinfo : EIATTR_KPARAM_INFO
	.align		4
.L_23:
        /*0068*/ 	.byte	0x04, 0x17
        /*006a*/ 	.short	(.L_25 - .L_24)
.L_24:
        /*006c*/ 	.word	0x00000000
        /*0070*/ 	.short	0x0000
        /*0072*/ 	.short	0x0000
        /*0074*/ 	.byte	0x00, 0xf4, 0x21, 0x00


	//----- nvinfo : EIATTR_SPARSE_MMA_MASK
	.align		4
.L_25:
        /*0078*/ 	.byte	0x03, 0x50
        /*007a*/ 	.short	0x0000


	//----- nvinfo : EIATTR_MAXREG_COUNT
	.align		4
        /*007c*/ 	.byte	0x03, 0x1b
        /*007e*/ 	.short	0x00ff


	//----- nvinfo : EIATTR_EXIT_INSTR_OFFSETS
	.align		4
        /*0080*/ 	.byte	0x04, 0x1c
        /*0082*/ 	.short	(.L_27 - .L_26)


	//   ....[0]....
.L_26:
        /*0084*/ 	.word	0x00000390


	//----- nvinfo : EIATTR_REQNTID
	.align		4
.L_27:
        /*0088*/ 	.byte	0x04, 0x10
        /*008a*/ 	.short	(.L_29 - .L_28)
.L_28:
        /*008c*/ 	.word	0x00000080
        /*0090*/ 	.word	0x00000001
        /*0094*/ 	.word	0x00000001


	//----- nvinfo : EIATTR_CBANK_PARAM_SIZE
	.align		4
.L_29:
        /*0098*/ 	.byte	0x03, 0x19
        /*009a*/ 	.short	0x0034


	//----- nvinfo : EIATTR_PARAM_CBANK
	.align		4
        /*009c*/ 	.byte	0x04, 0x0a
        /*009e*/ 	.short	(.L_31 - .L_30)
	.align		4
.L_30:
        /*00a0*/ 	.word	index@(.nv.constant0.triton_poi_fused__native_batch_norm_legit_no_training_18)
        /*00a4*/ 	.short	0x0210
        /*00a6*/ 	.short	0x0034


	//----- nvinfo : EIATTR_SW_WAR
	.align		4
.L_31:
        /*00a8*/ 	.byte	0x04, 0x36
        /*00aa*/ 	.short	(.L_33 - .L_32)
.L_32:
        /*00ac*/ 	.word	0x00000008
.L_33:


//--------------------- .nv.callgraph             --------------------------
	.section	.nv.callgraph,"",@"SHT_CUDA_CALLGRAPH"
	.align	4
	.sectionentsize	8
	.align		4
        /*0000*/ 	.word	0x00000000
	.align		4
        /*0004*/ 	.word	0xffffffff
	.align		4
        /*0008*/ 	.word	0x00000000
	.align		4
        /*000c*/ 	.word	0xfffffffe
	.align		4
        /*0010*/ 	.word	0x00000000
	.align		4
        /*0014*/ 	.word	0xfffffffd
	.align		4
        /*0018*/ 	.word	0x00000000
	.align		4
        /*001c*/ 	.word	0xfffffffc


//--------------------- .nv.constant4             --------------------------
	.section	.nv.constant4,"a",@progbits
	.align	8
	.align		8
.nv.constant4:
        /*0000*/ 	.dword	_$_str
	.align		8
        /*0008*/ 	.dword	_$_str_$_2


//--------------------- .text.triton_poi_fused__native_batch_norm_legit_no_training_18 --------------------------
	.section	.text.triton_poi_fused__native_batch_norm_legit_no_training_18,"ax",@progbits
	.align	128
        .global         triton_poi_fused__native_batch_norm_legit_no_training_18
        .type           triton_poi_fused__native_batch_norm_legit_no_training_18,@function
        .size           triton_poi_fused__native_batch_norm_legit_no_training_18,(.L_x_1 - triton_poi_fused__native_batch_norm_legit_no_training_18)
        .other          triton_poi_fused__native_batch_norm_legit_no_training_18,@"STO_CUDA_ENTRY STV_DEFAULT"
triton_poi_fused__native_batch_norm_legit_no_training_18:
.text.triton_poi_fused__native_batch_norm_legit_no_training_18:
[----:B------:R-:W-:Y:S01]  /*0000*/  LDC R1, c[0x0][0x28] ;  /* 0x00000a00ff017b82 */ /* 0x000fe20000000800 */
[----:B------:R-:W1:Y:S07]  /*0010*/  S2R R0, SR_TID.X ;  /* 0x0000000000007919 */ /* 0x000e6e0000002100 */
[----:B------:R-:W2:Y:S01]  /*0020*/  LDC.64 R2, c[0x0][0x220] ;  /* 0x00008800ff027b82 */ /* 0x000ea20000000a00 */
[----:B------:R-:W-:Y:S01]  /*0030*/  ULDC.64 UR4, c[0x0][0x208] ;  /* 0x0000820000047ab9 */ /* 0x000fe20000000a00 */
[----:B------:R-:W3:Y:S06]  /*0040*/  S2R R7, SR_CTAID.X ;  /* 0x0000000000077919 */ /* 0x000eec0000002500 */
[----:B------:R-:W4:Y:S08]  /*0050*/  LDC.64 R8, c[0x0][0x228] ;  /* 0x00008a00ff087b82 */ /* 0x000f300000000a00 */
[----:B------:R-:W5:Y:S01]  /*0060*/  LDC.64 R10, c[0x0][0x230] ;  /* 0x00008c00ff0a7b82 */ /* 0x000f620000000a00 */
[----:B-1----:R-:W-:-:S02]  /*0070*/  SHF.L.U32 R0, R0, 0x1, RZ ;  /* 0x0000000100007819 */ /* 0x002fc400000006ff */
[----:B---3--:R-:W-:Y:S02]  /*0080*/  SHF.R.S32.HI R5, RZ, 0x17, R7 ;  /* 0x00000017ff057819 */ /* 0x008fe40000011407 */
[----:B------:R-:W-:Y:S02]  /*0090*/  LOP3.LUT R0, R0, 0xfe, RZ, 0xc0, !PT ;  /* 0x000000fe00007812 */ /* 0x000fe400078ec0ff */
[----:B------:R-:W-:Y:S02]  /*00a0*/  SGXT R5, R5, 0x1 ;  /* 0x000000010505781a */ /* 0x000fe40000000200 */
[----:B------:R-:W-:Y:S02]  /*00b0*/  LEA R0, R7, R0, 0x8 ;  /* 0x0000000007007211 */ /* 0x000fe400078e40ff */
[----:B------:R-:W1:Y:S02]  /*00c0*/  LDC.64 R6, c[0x0][0x218] ;  /* 0x00008600ff067b82 */ /* 0x000e640000000a00 */
[----:B------:R-:W-:-:S04]  /*00d0*/  LEA.HI R5, R5, R0, RZ, 0x6 ;  /* 0x0000000005057211 */ /* 0x000fc800078f30ff */
[----:B------:R-:W-:-:S04]  /*00e0*/  LOP3.LUT R5, R5, 0xffffffc0, RZ, 0xc0, !PT ;  /* 0xffffffc005057812 */ /* 0x000fc800078ec0ff */
[----:B------:R-:W-:Y:S02]  /*00f0*/  IADD3 R13, R0, -R5, RZ ;  /* 0x80000005000d7210 */ /* 0x000fe40007ffe0ff */
[----:B------:R-:W3:Y:S03]  /*0100*/  LDC.64 R4, c[0x0][0x210] ;  /* 0x00008400ff047b82 */ /* 0x000ee60000000a00 */
[----:B--2---:R-:W-:-:S06]  /*0110*/  IMAD.WIDE R2, R13, 0x4, R2 ;  /* 0x000000040d027825 */ /* 0x004fcc00078e0202 */
[----:B------:R-:W2:Y:S01]  /*0120*/  LDG.E.EL.64 R2, desc[UR4][R2.64] ;  /* 0x0000000402027981 */ /* 0x000ea2000c2e1b00 */
[----:B-1----:R-:W-:-:S06]  /*0130*/  IMAD.WIDE R6, R13, 0x4, R6 ;  /* 0x000000040d067825 */ /* 0x002fcc00078e0206 */
[----:B------:R-:W2:Y:S01]  /*0140*/  LDG.E.EL.64 R6, desc[UR4][R6.64] ;  /* 0x0000000406067981 */ /* 0x000ea2000c2e1b00 */
[----:B---3--:R-:W-:-:S06]  /*0150*/  IMAD.WIDE R4, R0, 0x4, R4 ;  /* 0x0000000400047825 */ /* 0x008fcc00078e0204 */
[----:B------:R-:W3:Y:S01]  /*0160*/  LDG.E.64 R4, desc[UR4][R4.64] ;  /* 0x0000000404047981 */ /* 0x000ee2000c1e1b00 */
[----:B----4-:R-:W-:-:S04]  /*0170*/  IMAD.WIDE R8, R13, 0x4, R8 ;  /* 0x000000040d087825 */ /* 0x010fc800078e0208 */
[----:B-----5:R-:W-:Y:S02]  /*0180*/  IMAD.WIDE R10, R13, 0x4, R10 ;  /* 0x000000040d0a7825 */ /* 0x020fe400078e020a */
[----:B------:R-:W4:Y:S04]  /*0190*/  LDG.E.EL.64 R8, desc[UR4][R8.64] ;  /* 0x0000000408087981 */ /* 0x000f28000c2e1b00 */
[----:B------:R-:W4:Y:S01]  /*01a0*/  LDG.E.EL.64 R10, desc[UR4][R10.64] ;  /* 0x000000040a0a7981 */ /* 0x000f22000c2e1b00 */
[----:B------:R-:W-:Y:S01]  /*01b0*/  HFMA2.MMA R15, -RZ, RZ, 1.625, 0 ;  /* 0x3e800000ff0f7435 */ /* 0x000fe200000001ff */
[----:B--2---:R-:W-:Y:S01]  /*01c0*/  FADD R2, R2, 9.9999997473787516356e-06 ;  /* 0x3727c5ac02027421 */ /* 0x004fe20000000000 */
[----:B------:R-:W-:-:S03]  /*01d0*/  FADD R12, R3, 9.9999997473787516356e-06 ;  /* 0x3727c5ac030c7421 */ /* 0x000fc60000000000 */
[----:B------:R1:W2:Y:S08]  /*01e0*/  MUFU.SQRT R13, R2 ;  /* 0x00000002000d7308 */ /* 0x0002b00000002000 */
[----:B------:R-:W5:Y:S01]  /*01f0*/  MUFU.SQRT R14, R12 ;  /* 0x0000000c000e7308 */ /* 0x000f620000002000 */
[----:B-1----:R-:W1:Y:S01]  /*0200*/  LDC.64 R2, c[0x0][0x238] ;  /* 0x00008e00ff027b82 */ /* 0x002e620000000a00 */
[----:B--2---:R-:W-:-:S02]  /*0210*/  FSETP.GT.AND P0, PT, R13, 8.50705917302346158658e+37, PT ;  /* 0x7e8000000d00780b */ /* 0x004fc40003f04000 */
[----:B------:R-:W-:Y:S02]  /*0220*/  FSETP.GEU.AND P2, PT, R13, 1.175494350822287508e-38, PT ;  /* 0x008000000d00780b */ /* 0x000fe40003f4e000 */
[C---:B-----5:R-:W-:Y:S02]  /*0230*/  FSETP.GT.AND P1, PT, R14.reuse, 8.50705917302346158658e+37, PT ;  /* 0x7e8000000e00780b */ /* 0x060fe40003f24000 */
[----:B------:R-:W-:-:S07]  /*0240*/  FSETP.GEU.AND P3, PT, R14, 1.175494350822287508e-38, PT ;  /* 0x008000000e00780b */ /* 0x000fce0003f6e000 */
[----:B------:R-:W-:-:S04]  /*0250*/  @P0 FMUL R13, R13, 0.25 ;  /* 0x3e8000000d0d0820 */ /* 0x000fc80000400000 */
[----:B------:R-:W-:Y:S01]  /*0260*/  @!P2 FMUL R13, R13, 16777216 ;  /* 0x4b8000000d0da820 */ /* 0x000fe20000400000 */
[----:B------:R-:W-:-:S04]  /*0270*/  @P1 FMUL R14, R14, 0.25 ;  /* 0x3e8000000e0e1820 */ /* 0x000fc80000400000 */
[----:B------:R-:W-:Y:S01]  /*0280*/  @!P3 FMUL R14, R14, 16777216 ;  /* 0x4b8000000e0eb820 */ /* 0x000fe20000400000 */
[----:B------:R-:W2:Y:S01]  /*0290*/  MUFU.RCP R13, R13 ;  /* 0x0000000d000d7308 */ /* 0x000ea20000001000 */
[----:B------:R-:W-:-:S07]  /*02a0*/  FSEL R12, R15, 1, P0 ;  /* 0x3f8000000f0c7808 */ /* 0x000fce0000000000 */
[----:B------:R-:W5:Y:S01]  /*02b0*/  MUFU.RCP R14, R14 ;  /* 0x0000000e000e7308 */ /* 0x000f620000001000 */
[----:B------:R-:W-:Y:S01]  /*02c0*/  FSEL R15, R15, 1, P1 ;  /* 0x3f8000000f0f7808 */ /* 0x000fe20000800000 */
[----:B------:R-:W-:Y:S01]  /*02d0*/  @!P2 FMUL R12, R12, 16777216 ;  /* 0x4b8000000c0ca820 */ /* 0x000fe20000400000 */
[----:B---3--:R-:W-:-:S03]  /*02e0*/  FADD R4, R4, -R6 ;  /* 0x8000000604047221 */ /* 0x008fc60000000000 */
[----:B------:R-:W-:Y:S01]  /*02f0*/  @!P3 FMUL R15, R15, 16777216 ;  /* 0x4b8000000f0fb820 */ /* 0x000fe20000400000 */
[----:B------:R-:W-:Y:S01]  /*0300*/  FADD R5, R5, -R7 ;  /* 0x8000000705057221 */ /* 0x000fe20000000000 */
[----:B--2---:R-:W-:Y:S02]  /*0310*/  FMUL R13, R13, R12 ;  /* 0x0000000c0d0d7220 */ /* 0x004fe40000400000 */
[----:B-----5:R-:W-:Y:S02]  /*0320*/  FMUL R6, R14, R15 ;  /* 0x0000000f0e067220 */ /* 0x020fe40000400000 */
[----:B------:R-:W-:Y:S02]  /*0330*/  FMUL R13, R4, R13 ;  /* 0x0000000d040d7220 */ /* 0x000fe40000400000 */
[----:B------:R-:W-:Y:S01]  /*0340*/  FMUL R6, R5, R6 ;  /* 0x0000000605067220 */ /* 0x000fe20000400000 */
[----:B-1----:R-:W-:-:S04]  /*0350*/  IMAD.WIDE R2, R0, 0x4, R2 ;  /* 0x0000000400027825 */ /* 0x002fc800078e0202 */
[----:B----4-:R-:W-:Y:S01]  /*0360*/  FFMA R8, R8, R13, R10 ;  /* 0x0000000d08087223 */ /* 0x010fe2000000000a */
[----:B------:R-:W-:-:S05]  /*0370*/  FFMA R9, R9, R6, R11 ;  /* 0x0000000609097223 */ /* 0x000fca000000000b */
[----:B------:R-:W-:Y:S01]  /*0380*/  STG.E.64 desc[UR4][R2.64], R8 ;  /* 0x0000000802007986 */ /* 0x000fe2000c101b04 */
[----:B------:R-:W-:Y:S05]  /*0390*/  EXIT ;  /* 0x000000000000794d */ /* 0x000fea0003800000 */
.L_x_0:
[----:B------:R-:W-:-:S00]  /*03a0*/  BRA `(.L_x_0) ;  /* 0xfffffffc00fc7947 */ /* 0x000fc0000383ffff */
[----:B------:R-:W-:-:S00]  /*03b0*/  NOP ;  /* 0x0000000000007918 */ /* 0x000fc00000000000 */
        /* <DEDUP_REMOVED lines=12> */
.L_x_1:


//--------------------- .nv.global.init           --------------------------
	.section	.nv.global.init,"aw",@progbits
.nv.global.init:
	.type		_$_str,@object
	.size		_$_str,(_$_str_$_2 - _$_str)
_$_str:
        /*0000*/ 	.byte	0x5f, 0x5f, 0x43, 0x55, 0x44, 0x41, 0x5f, 0x46, 0x54, 0x5a, 0x00
	.type		_$_str_$_2,@object
	.size		_$_str_$_2,(.L_1 - _$_str_$_2)
_$_str_$_2:
        /*000b*/ 	.byte	0x5f, 0x5f, 0x43, 0x55, 0x44, 0x41, 0x5f, 0x50, 0x52, 0x45, 0x43, 0x5f, 0x53, 0x51, 0x52, 0x54
        /*001b*/ 	.byte	0x00
.L_1:


//--------------------- .nv.constant0.triton_poi_fused__native_batch_norm_legit_no_training_18 --------------------------
	.section	.nv.constant0.triton_poi_fused__native_batch_norm_legit_no_training_18,"a",@progbits
	.sectionflags	@""
	.align	4
.nv.constant0.triton_poi_fused__native_batch_norm_legit_no_training_18:
	.zero		580
